	.headerflags	@"EF_CUDA_TEXMODE_UNIFIED EF_CUDA_64BIT_ADDRESS EF_CUDA_ACCELERATORS EF_CUDA_SM90 EF_CUDA_VIRTUAL_SM(EF_CUDA_SM90)"
	.elftype	@"ET_EXEC"


//--------------------- .nv.info                  --------------------------
	.section	.nv.info,"",@"SHT_CUDA_INFO"
	.align	4


	//----- nvinfo : EIATTR_REGCOUNT
	.align		4
        /*0000*/ 	.byte	0x04, 0x2f
        /*0002*/ 	.short	(.L_4 - .L_3)
	.align		4
.L_3:
        /*0004*/ 	.word	index@(triton_poi_fused_add_embedding_permute_sub_11)
        /*0008*/ 	.word	0x0000004d


	//----- nvinfo : EIATTR_MIN_STACK_SIZE
	.align		4
.L_4:
        /*000c*/ 	.byte	0x04, 0x12
        /*000e*/ 	.short	(.L_6 - .L_5)
	.align		4
.L_5:
        /*0010*/ 	.word	index@(triton_poi_fused_add_embedding_permute_sub_11)
        /*0014*/ 	.word	0x00000000


	//----- nvinfo : EIATTR_FRAME_SIZE
	.align		4
.L_6:
        /*0018*/ 	.byte	0x04, 0x11
        /*001a*/ 	.short	(.L_8 - .L_7)
	.align		4
.L_7:
        /*001c*/ 	.word	index@(triton_poi_fused_add_embedding_permute_sub_11)
        /*0020*/ 	.word	0x00000000


	//----- nvinfo : EIATTR_MIN_STACK_SIZE
	.align		4
.L_8:
        /*0024*/ 	.byte	0x04, 0x12
        /*0026*/ 	.short	(.L_10 - .L_9)
	.align		4
.L_9:
        /*0028*/ 	.word	index@(triton_poi_fused_add_embedding_permute_sub_11)
        /*002c*/ 	.word	0x00000000
.L_10:


//--------------------- .nv.info.triton_poi_fused_add_embedding_permute_sub_11 --------------------------
	.section	.nv.info.triton_poi_fused_add_embedding_permute_sub_11,"",@"SHT_CUDA_INFO"
	.sectionflags	@""
	.align	4


	//----- nvinfo : EIATTR_CUDA_API_VERSION
	.align		4
        /*0000*/ 	.byte	0x04, 0x37
        /*0002*/ 	.short	(.L_12 - .L_11)
.L_11:
        /*0004*/ 	.word	0x0000007c


	//----- nvinfo : EIATTR_KPARAM_INFO
	.align		4
.L_12:
        /*0008*/ 	.byte	0x04, 0x17
        /*000a*/ 	.short	(.L_14 - .L_13)
.L_13:
        /*000c*/ 	.word	0x00000000
        /*0010*/ 	.short	0x0006
        /*0012*/ 	.short	0x002c
        /*0014*/ 	.byte	0x00, 0xf0, 0x11, 0x00


	//----- nvinfo : EIATTR_KPARAM_INFO
	.align		4
.L_14:
        /*0018*/ 	.byte	0x04, 0x17
        /*001a*/ 	.short	(.L_16 - .L_15)
.L_15:
        /*001c*/ 	.word	0x00000000
        /*0020*/ 	.short	0x0005
        /*0022*/ 	.short	0x0028
        /*0024*/ 	.byte	0x00, 0xf0, 0x11, 0x00


	//----- nvinfo : EIATTR_KPARAM_INFO
	.align		4
.L_16:
        /*0028*/ 	.byte	0x04, 0x17
        /*002a*/ 	.short	(.L_18 - .L_17)
.L_17:
        /*002c*/ 	.word	0x00000000
        /*0030*/ 	.short	0x0004
        /*0032*/ 	.short	0x0020
        /*0034*/ 	.byte	0x00, 0xf4, 0x21, 0x00


	//----- nvinfo : EIATTR_KPARAM_INFO
	.align		4
.L_18:
        /*0038*/ 	.byte	0x04, 0x17
        /*003a*/ 	.short	(.L_20 - .L_19)
.L_19:
        /*003c*/ 	.word	0x00000000
        /*0040*/ 	.short	0x0003
        /*0042*/ 	.short	0x0018
        /*0044*/ 	.byte	0x00, 0xf4, 0x21, 0x00


	//----- nvinfo : EIATTR_KPARAM_INFO
	.align		4
.L_20:
        /*0048*/ 	.byte	0x04, 0x17
        /*004a*/ 	.short	(.L_22 - .L_21)
.L_21:
        /*004c*/ 	.word	0x00000000
        /*0050*/ 	.short	0x0002
        /*0052*/ 	.short	0x0010
        /*0054*/ 	.byte	0x00, 0xf4, 0x21, 0x00


	//----- nvinfo : EIATTR_KPARAM_INFO
	.align		4
.L_22:
        /*0058*/ 	.byte	0x04, 0x17
        /*005a*/ 	.short	(.L_24 - .L_23)
.L_23:
        /*005c*/ 	.word	0x00000000
        /*0060*/ 	.short	0x0001
        /*0062*/ 	.short	0x0008
        /*0064*/ 	.byte	0x00, 0xf4, 0x21, 0x00


	//----- nvinfo : EIATTR_KPARAM_INFO
	.align		4
.L_24:
        /*0068*/ 	.byte	0x04, 0x17
        /*006a*/ 	.short	(.L_26 - .L_25)
.L_25:
        /*006c*/ 	.word	0x00000000
        /*0070*/ 	.short	0x0000
        /*0072*/ 	.short	0x0000
        /*0074*/ 	.byte	0x00, 0xf4, 0x21, 0x00


	//----- nvinfo : EIATTR_SPARSE_MMA_MASK
	.align		4
.L_26:
        /*0078*/ 	.byte	0x03, 0x50
        /*007a*/ 	.short	0x0000


	//----- nvinfo : EIATTR_MAXREG_COUNT
	.align		4
        /*007c*/ 	.byte	0x03, 0x1b
        /*007e*/ 	.short	0x00ff


	//----- nvinfo : EIATTR_EXTERNS
	.align		4
        /*0080*/ 	.byte	0x04, 0x0f
        /*0082*/ 	.short	(.L_28 - .L_27)


	//   ....[0]....
	.align		4
.L_27:
        /*0084*/ 	.word	index@(__assertfail)


	//----- nvinfo : EIATTR_SYSCALL_OFFSETS
	.align		4
.L_28:
        /*0088*/ 	.byte	0x04, 0x46
        /*008a*/ 	.short	(.L_30 - .L_29)


	//   ....[0]....
.L_29:
        /*008c*/ 	.word	0x00000e30


	//----- nvinfo : EIATTR_EXIT_INSTR_OFFSETS
	.align		4
.L_30:
        /*0090*/ 	.byte	0x04, 0x1c
        /*0092*/ 	.short	(.L_32 - .L_31)


	//   ....[0]....
.L_31:
        /*0094*/ 	.word	0x000018a0


	//   ....[1]....
        /*0098*/ 	.word	0x000018c0


	//----- nvinfo : EIATTR_REQNTID
	.align		4
.L_32:
        /*009c*/ 	.byte	0x04, 0x10
        /*009e*/ 	.short	(.L_34 - .L_33)
.L_33:
        /*00a0*/ 	.word	0x00000100
        /*00a4*/ 	.word	0x00000001
        /*00a8*/ 	.word	0x00000001


	//----- nvinfo : EIATTR_CRS_STACK_SIZE
	.align		4
.L_34:
        /*00ac*/ 	.byte	0x04, 0x1e
        /*00ae*/ 	.short	(.L_36 - .L_35)
.L_35:
        /*00b0*/ 	.word	0x00000000


	//----- nvinfo : EIATTR_CBANK_PARAM_SIZE
	.align		4
.L_36:
        /*00b4*/ 	.byte	0x03, 0x19
        /*00b6*/ 	.short	0x0030


	//----- nvinfo : EIATTR_PARAM_CBANK
	.align		4
        /*00b8*/ 	.byte	0x04, 0x0a
        /*00ba*/ 	.short	(.L_38 - .L_37)
	.align		4
.L_37:
        /*00bc*/ 	.word	index@(.nv.constant0.triton_poi_fused_add_embedding_permute_sub_11)
        /*00c0*/ 	.short	0x0210
        /*00c2*/ 	.short	0x0030


	//----- nvinfo : EIATTR_SW_WAR
	.align		4
.L_38:
        /*00c4*/ 	.byte	0x04, 0x36
        /*00c6*/ 	.short	(.L_40 - .L_39)
.L_39:
        /*00c8*/ 	.word	0x00000008
.L_40:


//--------------------- .nv.callgraph             --------------------------
	.section	.nv.callgraph,"",@"SHT_CUDA_CALLGRAPH"
	.align	4
	.sectionentsize	8
	.align		4
        /*0000*/ 	.word	0x00000000
	.align		4
        /*0004*/ 	.word	0xffffffff
	.align		4
        /*0008*/ 	.word	index@(triton_poi_fused_add_embedding_permute_sub_11)
	.align		4
        /*000c*/ 	.word	index@(__assertfail)
	.align		4
        /*0010*/ 	.word	0x00000000
	.align		4
        /*0014*/ 	.word	0xfffffffe
	.align		4
        /*0018*/ 	.word	0x00000000
	.align		4
        /*001c*/ 	.word	0xfffffffd
	.align		4
        /*0020*/ 	.word	0x00000000
	.align		4
        /*0024*/ 	.word	0xfffffffc


//--------------------- .nv.constant4             --------------------------
	.section	.nv.constant4,"a",@progbits
	.align	8
	.align		8
.nv.constant4:
        /*0000*/ 	.dword	__assertfail
	.align		8
        /*0008*/ 	.dword	assertFunc_0
	.align		8
        /*0010*/ 	.dword	assertFile_0
	.align		8
        /*0018*/ 	.dword	assertMessage_0


//--------------------- .text.triton_poi_fused_add_embedding_permute_sub_11 --------------------------
	.section	.text.triton_poi_fused_add_embedding_permute_sub_11,"ax",@progbits
	.sectionflags	@"SHF_BARRIERS=1"
	.align	128
        .global         triton_poi_fused_add_embedding_permute_sub_11
        .type           triton_poi_fused_add_embedding_permute_sub_11,@function
        .size           triton_poi_fused_add_embedding_permute_sub_11,(.L_x_2 - triton_poi_fused_add_embedding_permute_sub_11)
        .other          triton_poi_fused_add_embedding_permute_sub_11,@"STO_CUDA_ENTRY STV_DEFAULT"
triton_poi_fused_add_embedding_permute_sub_11:
.text.triton_poi_fused_add_embedding_permute_sub_11:
[----:B------:R-:W0:Y:S01]  /*0000*/  LDC R1, c[0x0][0x28] ;  /* 0x00000a00ff017b82 */ /* 0x000e220000000800 */
[----:B------:R-:W1:Y:S07]  /*0010*/  S2R R2, SR_TID.X ;  /* 0x0000000000027919 */ /* 0x000e6e0000002100 */
[----:B------:R-:W2:Y:S01]  /*0020*/  LDC.64 R8, c[0x0][0x220] ;  /* 0x00008800ff087b82 */ /* 0x000ea20000000a00 */
[----:B------:R-:W-:Y:S01]  /*0030*/  CS2R R6, SRZ ;  /* 0x0000000000067805 */ /* 0x000fe2000001ff00 */
[----:B------:R-:W-:Y:S01]  /*0040*/  ULDC.64 UR6, c[0x0][0x208] ;  /* 0x0000820000067ab9 */ /* 0x000fe20000000a00 */
[----:B------:R-:W3:Y:S01]  /*0050*/  S2R R3, SR_CTAID.Y ;  /* 0x0000000000037919 */ /* 0x000ee20000002600 */
[----:B------:R-:W4:Y:S01]  /*0060*/  S2R R5, SR_CTAID.X ;  /* 0x0000000000057919 */ /* 0x000f220000002500 */
[----:B-1----:R-:W-:Y:S01]  /*0070*/  SHF.R.U32.HI R68, RZ, 0x2, R2 ;  /* 0x00000002ff447819 */ /* 0x002fe20000011602 */
[----:B------:R-:W-:-:S03]  /*0080*/  IMAD.SHL.U32 R0, R2, 0x4, RZ ;  /* 0x0000000402007824 */ /* 0x000fc600078e00ff */
[----:B------:R-:W-:Y:S01]  /*0090*/  SGXT.U32 R68, R68, 0x6 ;  /* 0x000000064444781a */ /* 0x000fe20000000000 */
[----:B---3--:R-:W-:Y:S01]  /*00a0*/  IMAD.SHL.U32 R17, R3, 0x100, RZ ;  /* 0x0000010003117824 */ /* 0x008fe200078e00ff */
[----:B------:R-:W-:Y:S02]  /*00b0*/  LOP3.LUT R0, R0, 0xc, RZ, 0xc0, !PT ;  /* 0x0000000c00007812 */ /* 0x000fe400078ec0ff */
[----:B------:R-:W-:Y:S02]  /*00c0*/  PRMT R67, R68, 0x6540, R3 ;  /* 0x0000654044437816 */ /* 0x000fe40000000003 */
[----:B------:R-:W-:Y:S01]  /*00d0*/  LOP3.LUT R66, R17, 0x40, R68, 0xfe, !PT ;  /* 0x0000004011427812 */ /* 0x000fe200078efe44 */
[----:B----4-:R-:W-:Y:S01]  /*00e0*/  IMAD R0, R5, 0x10, R0 ;  /* 0x0000001005007824 */ /* 0x010fe200078e0200 */
[----:B------:R-:W-:Y:S02]  /*00f0*/  SHF.R.S32.HI R4, RZ, 0x1f, R67 ;  /* 0x0000001fff047819 */ /* 0x000fe40000011443 */
[----:B------:R-:W-:-:S02]  /*0100*/  SHF.R.S32.HI R11, RZ, 0x1f, R66 ;  /* 0x0000001fff0b7819 */ /* 0x000fc40000011442 */
[----:B------:R-:W-:Y:S02]  /*0110*/  LEA.HI R4, R4, R67, RZ, 0x6 ;  /* 0x0000004304047211 */ /* 0x000fe400078f30ff */
[----:B------:R-:W-:Y:S02]  /*0120*/  ISETP.GE.AND P0, PT, R0, 0x100, PT ;  /* 0x000001000000780c */ /* 0x000fe40003f06270 */
[----:B------:R-:W-:Y:S02]  /*0130*/  SHF.R.S32.HI R5, RZ, 0x6, R4 ;  /* 0x00000006ff057819 */ /* 0x000fe40000011404 */
[----:B------:R-:W-:Y:S02]  /*0140*/  ISETP.LT.AND P3, PT, R67, 0x100, !P0 ;  /* 0x000001004300780c */ /* 0x000fe40004761270 */
[----:B------:R-:W-:Y:S01]  /*0150*/  LEA.HI R12, R11, R66, RZ, 0x6 ;  /* 0x000000420b0c7211 */ /* 0x000fe200078f30ff */
[----:B------:R-:W-:Y:S01]  /*0160*/  IMAD R15, R5, 0x100, R0 ;  /* 0x00000100050f7824 */ /* 0x000fe200078e0200 */
[----:B------:R-:W-:-:S02]  /*0170*/  CS2R R4, SRZ ;  /* 0x0000000000047805 */ /* 0x000fc4000001ff00 */
[----:B------:R-:W-:Y:S01]  /*0180*/  ISETP.LT.AND P4, PT, R66, 0x100, !P0 ;  /* 0x000001004200780c */ /* 0x000fe20004781270 */
[----:B--2---:R-:W-:Y:S01]  /*0190*/  IMAD.WIDE R10, R15, 0x8, R8 ;  /* 0x000000080f0a7825 */ /* 0x004fe200078e0208 */
[----:B------:R-:W-:-:S05]  /*01a0*/  SHF.R.S32.HI R13, RZ, 0x6, R12 ;  /* 0x00000006ff0d7819 */ /* 0x000fca000001140c */
[----:B------:R1:W2:Y:S01]  /*01b0*/  @P3 LDG.E.EL.128 R4, desc[UR6][R10.64] ;  /* 0x000000060a043981 */ /* 0x0002a2000c2e1d00 */
[----:B------:R-:W-:Y:S01]  /*01c0*/  IMAD R19, R13, 0x100, R0 ;  /* 0x000001000d137824 */ /* 0x000fe200078e0200 */
[----:B------:R-:W-:Y:S01]  /*01d0*/  LOP3.LUT R65, R17, 0x80, R68, 0xfe, !PT ;  /* 0x0000008011417812 */ /* 0x000fe200078efe44 */
[----:B------:R-:W-:Y:S01]  /*01e0*/  VIADD R13, R15, 0x2 ;  /* 0x000000020f0d7836 */ /* 0x000fe20000000000 */
[----:B------:R-:W-:Y:S02]  /*01f0*/  CS2R R40, SRZ ;  /* 0x0000000000287805 */ /* 0x000fe4000001ff00 */
[----:B------:R-:W-:Y:S01]  /*0200*/  CS2R R42, SRZ ;  /* 0x00000000002a7805 */ /* 0x000fe2000001ff00 */
[----:B------:R-:W-:Y:S01]  /*0210*/  IMAD.WIDE R14, R19, 0x8, R8 ;  /* 0x00000008130e7825 */ /* 0x000fe200078e0208 */
[----:B------:R-:W-:Y:S02]  /*0220*/  SHF.R.S32.HI R16, RZ, 0x1f, R65 ;  /* 0x0000001fff107819 */ /* 0x000fe40000011441 */
[----:B------:R-:W-:-:S02]  /*0230*/  CS2R R36, SRZ ;  /* 0x0000000000247805 */ /* 0x000fc4000001ff00 */
[----:B------:R-:W-:Y:S01]  /*0240*/  LOP3.LUT R64, R17, 0xc0, R68, 0xfe, !PT ;  /* 0x000000c011407812 */ /* 0x000fe200078efe44 */
[----:B-1----:R-:W-:Y:S01]  /*0250*/  VIADD R11, R19, 0x2 ;  /* 0x00000002130b7836 */ /* 0x002fe20000000000 */
[----:B------:R-:W3:Y:S01]  /*0260*/  @P4 LDG.E.EL.128 R40, desc[UR6][R14.64] ;  /* 0x000000060e284981 */ /* 0x000ee2000c2e1d00 */
[----:B------:R-:W-:Y:S02]  /*0270*/  LEA.HI R16, R16, R65, RZ, 0x6 ;  /* 0x0000004110107211 */ /* 0x000fe400078f30ff */
[----:B------:R-:W-:Y:S02]  /*0280*/  CS2R R38, SRZ ;  /* 0x0000000000267805 */ /* 0x000fe4000001ff00 */
[----:B------:R-:W-:Y:S01]  /*0290*/  SHF.R.S32.HI R19, RZ, 0x1f, R64 ;  /* 0x0000001fff137819 */ /* 0x000fe20000011440 */
[----:B------:R-:W-:Y:S01]  /*02a0*/  IMAD.WIDE R12, R13, 0x8, R8 ;  /* 0x000000080d0c7825 */ /* 0x000fe200078e0208 */
[----:B------:R-:W-:Y:S02]  /*02b0*/  CS2R R44, SRZ ;  /* 0x00000000002c7805 */ /* 0x000fe4000001ff00 */
[----:B------:R-:W-:-:S02]  /*02c0*/  CS2R R46, SRZ ;  /* 0x00000000002e7805 */ /* 0x000fc4000001ff00 */
[----:B------:R-:W-:Y:S01]  /*02d0*/  SHF.R.S32.HI R17, RZ, 0x6, R16 ;  /* 0x00000006ff117819 */ /* 0x000fe20000011410 */
[----:B------:R-:W-:Y:S01]  /*02e0*/  IMAD.WIDE R10, R11, 0x8, R8 ;  /* 0x000000080b0a7825 */ /* 0x000fe200078e0208 */
[----:B------:R-:W-:Y:S01]  /*02f0*/  ISETP.LT.AND P5, PT, R65, 0x100, !P0 ;  /* 0x000001004100780c */ /* 0x000fe200047a1270 */
[----:B------:R1:W4:Y:S01]  /*0300*/  @P3 LDG.E.EL.128 R36, desc[UR6][R12.64] ;  /* 0x000000060c243981 */ /* 0x000322000c2e1d00 */
[----:B------:R-:W-:Y:S01]  /*0310*/  LEA.HI R19, R19, R64, RZ, 0x6 ;  /* 0x0000004013137211 */ /* 0x000fe200078f30ff */
[----:B------:R-:W-:Y:S01]  /*0320*/  IMAD R17, R17, 0x100, R0 ;  /* 0x0000010011117824 */ /* 0x000fe200078e0200 */
[----:B------:R-:W-:Y:S01]  /*0330*/  ISETP.LT.AND P0, PT, R64, 0x100, !P0 ;  /* 0x000001004000780c */ /* 0x000fe20004701270 */
[----:B------:R5:W4:Y:S01]  /*0340*/  @P4 LDG.E.EL.128 R44, desc[UR6][R10.64] ;  /* 0x000000060a2c4981 */ /* 0x000b22000c2e1d00 */
[----:B------:R-:W-:Y:S02]  /*0350*/  SHF.R.S32.HI R23, RZ, 0x6, R19 ;  /* 0x00000006ff177819 */ /* 0x000fe40000011413 */
[----:B------:R-:W-:-:S02]  /*0360*/  CS2R R48, SRZ ;  /* 0x0000000000307805 */ /* 0x000fc4000001ff00 */
[----:B------:R-:W-:Y:S01]  /*0370*/  CS2R R50, SRZ ;  /* 0x0000000000327805 */ /* 0x000fe2000001ff00 */
[----:B-1----:R-:W-:Y:S01]  /*0380*/  IMAD.WIDE R12, R17, 0x8, R8 ;  /* 0x00000008110c7825 */ /* 0x002fe200078e0208 */
[----:B------:R-:W-:-:S03]  /*0390*/  CS2R R52, SRZ ;  /* 0x0000000000347805 */ /* 0x000fc6000001ff00 */
[----:B------:R-:W-:Y:S01]  /*03a0*/  IMAD R19, R23, 0x100, R0 ;  /* 0x0000010017137824 */ /* 0x000fe200078e0200 */
[----:B------:R1:W4:Y:S01]  /*03b0*/  @P5 LDG.E.EL.128 R48, desc[UR6][R12.64] ;  /* 0x000000060c305981 */ /* 0x000322000c2e1d00 */
[----:B------:R-:W-:Y:S02]  /*03c0*/  CS2R R54, SRZ ;  /* 0x0000000000367805 */ /* 0x000fe4000001ff00 */
[----:B------:R-:W-:-:S05]  /*03d0*/  IMAD.WIDE R14, R19, 0x8, R8 ;  /* 0x00000008130e7825 */ /* 0x000fca00078e0208 */
[----:B------:R-:W4:Y:S01]  /*03e0*/  @P0 LDG.E.EL.128 R52, desc[UR6][R14.64] ;  /* 0x000000060e340981 */ /* 0x000f22000c2e1d00 */
[----:B0----5:R-:W-:Y:S01]  /*03f0*/  VIADD R11, R17, 0x2 ;  /* 0x00000002110b7836 */ /* 0x021fe20000000000 */
[----:B------:R-:W-:Y:S01]  /*0400*/  CS2R R56, SRZ ;  /* 0x0000000000387805 */ /* 0x000fe2000001ff00 */
[----:B------:R-:W-:Y:S01]  /*0410*/  VIADD R17, R19, 0x2 ;  /* 0x0000000213117836 */ /* 0x000fe20000000000 */
[----:B------:R-:W-:Y:S01]  /*0420*/  CS2R R58, SRZ ;  /* 0x00000000003a7805 */ /* 0x000fe2000001ff00 */
[--C-:B------:R-:W-:Y:S01]  /*0430*/  IMAD.WIDE R10, R11, 0x8, R8.reuse ;  /* 0x000000080b0a7825 */ /* 0x100fe200078e0208 */
[----:B------:R-:W-:Y:S02]  /*0440*/  CS2R R60, SRZ ;  /* 0x00000000003c7805 */ /* 0x000fe4000001ff00 */
[----:B------:R-:W-:Y:S01]  /*0450*/  CS2R R62, SRZ ;  /* 0x00000000003e7805 */ /* 0x000fe2000001ff00 */
[----:B------:R-:W-:Y:S01]  /*0460*/  IMAD.WIDE R16, R17, 0x8, R8 ;  /* 0x0000000811107825 */ /* 0x000fe200078e0208 */
[----:B------:R0:W4:Y:S01]  /*0470*/  @P5 LDG.E.EL.128 R56, desc[UR6][R10.64] ;  /* 0x000000060a385981 */ /* 0x000122000c2e1d00 */
[----:B------:R-:W5:Y:S03]  /*0480*/  LDC.64 R8, c[0x0][0x218] ;  /* 0x00008600ff087b82 */ /* 0x000f660000000a00 */
[----:B------:R-:W4:Y:S01]  /*0490*/  @P0 LDG.E.EL.128 R60, desc[UR6][R16.64] ;  /* 0x00000006103c0981 */ /* 0x000f22000c2e1d00 */
[----:B-1----:R-:W-:-:S02]  /*04a0*/  SHF.R.S32.HI R12, RZ, 0x17, R3 ;  /* 0x00000017ff0c7819 */ /* 0x002fc40000011403 */
[----:B------:R-:W-:Y:S02]  /*04b0*/  PRMT R3, R2, 0x6540, R3 ;  /* 0x0000654002037816 */ /* 0x000fe40000000003 */
[----:B------:R-:W-:Y:S01]  /*04c0*/  SGXT R12, R12, 0x1 ;  /* 0x000000010c0c781a */ /* 0x000fe20000000200 */
[----:B0-----:R-:W0:Y:S03]  /*04d0*/  LDC.64 R10, c[0x0][0x210] ;  /* 0x00008400ff0a7b82 */ /* 0x001e260000000a00 */
[----:B------:R-:W-:-:S04]  /*04e0*/  LEA.HI R12, R12, R3, RZ, 0x6 ;  /* 0x000000030c0c7211 */ /* 0x000fc800078f30ff */
[----:B------:R-:W-:Y:S02]  /*04f0*/  LOP3.LUT R12, R12, 0xffffffc0, RZ, 0xc0, !PT ;  /* 0xffffffc00c0c7812 */ /* 0x000fe400078ec0ff */
[----:B------:R-:W-:-:S03]  /*0500*/  ISETP.GE.AND P1, PT, R3, 0x100, PT ;  /* 0x000001000300780c */ /* 0x000fc60003f26270 */
[----:B------:R-:W-:-:S04]  /*0510*/  IMAD.IADD R3, R3, 0x1, -R12 ;  /* 0x0000000103037824 */ /* 0x000fc800078e0a0c */
[----:B-----5:R-:W-:-:S04]  /*0520*/  IMAD.WIDE R8, R3, 0x4, R8 ;  /* 0x0000000403087825 */ /* 0x020fc800078e0208 */
[----:B------:R-:W-:-:S06]  /*0530*/  IMAD.MOV.U32 R3, RZ, RZ, RZ ;  /* 0x000000ffff037224 */ /* 0x000fcc00078e00ff */
[----:B------:R1:W4:Y:S01]  /*0540*/  @!P1 LDG.E.EL R3, desc[UR6][R8.64] ;  /* 0x0000000608039981 */ /* 0x000322000c2e1900 */
[--C-:B------:R-:W-:Y:S01]  /*0550*/  IMAD R22, R67, 0x100, R0.reuse ;  /* 0x0000010043167824 */ /* 0x100fe200078e0200 */
[----:B------:R-:W-:Y:S01]  /*0560*/  CS2R R28, SRZ ;  /* 0x00000000001c7805 */ /* 0x000fe2000001ff00 */
[--C-:B------:R-:W-:Y:S01]  /*0570*/  IMAD R15, R66, 0x100, R0.reuse ;  /* 0x00000100420f7824 */ /* 0x100fe200078e0200 */
[----:B------:R-:W-:Y:S01]  /*0580*/  CS2R R30, SRZ ;  /* 0x00000000001e7805 */ /* 0x000fe2000001ff00 */
[----:B------:R-:W-:Y:S02]  /*0590*/  IMAD R14, R65, 0x100, R0 ;  /* 0x00000100410e7824 */ /* 0x000fe400078e0200 */
[----:B0-----:R-:W-:-:S04]  /*05a0*/  IMAD.WIDE R72, R22, 0x4, R10 ;  /* 0x0000000416487825 */ /* 0x001fc800078e020a */
[----:B-1----:R-:W-:Y:S01]  /*05b0*/  IMAD R9, R64, 0x100, R0 ;  /* 0x0000010040097824 */ /* 0x002fe200078e0200 */
[----:B------:R3:W5:Y:S01]  /*05c0*/  @P3 LDG.E.128 R28, desc[UR6][R72.64] ;  /* 0x00000006481c3981 */ /* 0x000762000c1e1d00 */
[----:B------:R-:W-:Y:S02]  /*05d0*/  CS2R R32, SRZ ;  /* 0x0000000000207805 */ /* 0x000fe4000001ff00 */
[----:B------:R-:W-:Y:S01]  /*05e0*/  CS2R R34, SRZ ;  /* 0x0000000000227805 */ /* 0x000fe2000001ff00 */
[----:B------:R-:W-:-:S04]  /*05f0*/  IMAD.WIDE R20, R15, 0x4, R10 ;  /* 0x000000040f147825 */ /* 0x000fc800078e020a */
[----:B------:R-:W-:-:S04]  /*0600*/  IMAD.WIDE R12, R14, 0x4, R10 ;  /* 0x000000040e0c7825 */ /* 0x000fc800078e020a */
[----:B------:R-:W-:-:S05]  /*0610*/  IMAD.WIDE R10, R9, 0x4, R10 ;  /* 0x00000004090a7825 */ /* 0x000fca00078e020a */
[----:B------:R0:W5:Y:S01]  /*0620*/  @P0 LDG.E.128 R32, desc[UR6][R10.64] ;  /* 0x000000060a200981 */ /* 0x000162000c1e1d00 */
[----:B------:R-:W1:Y:S01]  /*0630*/  S2UR UR5, SR_CgaCtaId ;  /* 0x00000000000579c3 */ /* 0x000e620000008800 */
[----:B------:R-:W-:Y:S01]  /*0640*/  UMOV UR4, 0x400 ;  /* 0x0000040000047882 */ /* 0x000fe20000000000 */
[----:B------:R-:W-:Y:S02]  /*0650*/  LOP3.LUT R2, R2, 0xff, RZ, 0xc0, !PT ;  /* 0x000000ff02027812 */ /* 0x000fe400078ec0ff */
[----:B------:R-:W-:Y:S02]  /*0660*/  CS2R R24, SRZ ;  /* 0x0000000000187805 */ /* 0x000fe4000001ff00 */
[----:B------:R-:W-:Y:S02]  /*0670*/  CS2R R26, SRZ ;  /* 0x00000000001a7805 */ /* 0x000fe4000001ff00 */
[----:B------:R-:W-:Y:S02]  /*0680*/  CS2R R16, SRZ ;  /* 0x0000000000107805 */ /* 0x000fe4000001ff00 */
[----:B------:R-:W-:-:S02]  /*0690*/  CS2R R18, SRZ ;  /* 0x0000000000127805 */ /* 0x000fc4000001ff00 */
[----:B------:R0:W5:Y:S04]  /*06a0*/  @P4 LDG.E.128 R24, desc[UR6][R20.64] ;  /* 0x0000000614184981 */ /* 0x000168000c1e1d00 */
[----:B------:R0:W5:Y:S01]  /*06b0*/  @P5 LDG.E.128 R16, desc[UR6][R12.64] ;  /* 0x000000060c105981 */ /* 0x000162000c1e1d00 */
[----:B-1----:R-:W-:-:S06]  /*06c0*/  UPRMT UR4, UR5, 0x654, UR4 ;  /* 0x0000065405047896 */ /* 0x002fcc0008000004 */
[----:B------:R-:W-:Y:S02]  /*06d0*/  LEA R2, R2, UR4, 0x3 ;  /* 0x0000000402027c11 */ /* 0x000fe4000f8e18ff */
[----:B--2---:R-:W-:-:S04]  /*06e0*/  SHF.R.U32.HI R69, RZ, 0x15, R5 ;  /* 0x00000015ff457819 */ /* 0x004fc80000011605 */
[----:B------:R-:W-:-:S04]  /*06f0*/  LOP3.LUT R69, R69, 0x400, RZ, 0xc0, !PT ;  /* 0x0000040045457812 */ /* 0x000fc800078ec0ff */
[----:B------:R-:W-:Y:S02]  /*0700*/  IADD3 R0, P1, R4, R69, RZ ;  /* 0x0000004504007210 */ /* 0x000fe40007f3e0ff */
[----:B------:R-:W-:Y:S02]  /*0710*/  SHF.R.U32.HI R69, RZ, 0x15, R7 ;  /* 0x00000015ff457819 */ /* 0x000fe40000011607 */
[----:B---3--:R-:W-:Y:S02]  /*0720*/  SHF.R.U32.HI R73, RZ, 0x15, R41 ;  /* 0x00000015ff497819 */ /* 0x008fe40000011629 */
[----:B------:R-:W-:Y:S01]  /*0730*/  LOP3.LUT R69, R69, 0x400, RZ, 0xc0, !PT ;  /* 0x0000040045457812 */ /* 0x000fe200078ec0ff */
[----:B------:R-:W-:Y:S01]  /*0740*/  IMAD.X R71, RZ, RZ, R5, P1 ;  /* 0x000000ffff477224 */ /* 0x000fe200008e0605 */
[----:B------:R-:W-:Y:S02]  /*0750*/  LOP3.LUT R73, R73, 0x400, RZ, 0xc0, !PT ;  /* 0x0000040049497812 */ /* 0x000fe400078ec0ff */
[----:B------:R-:W-:-:S02]  /*0760*/  IADD3 R69, P1, R6, R69, RZ ;  /* 0x0000004506457210 */ /* 0x000fc40007f3e0ff */
[----:B------:R-:W-:Y:S02]  /*0770*/  SHF.R.U32.HI R4, RZ, 0x15, R43 ;  /* 0x00000015ff047819 */ /* 0x000fe4000001162b */
[----:B----4-:R-:W-:Y:S01]  /*0780*/  SHF.R.U32.HI R5, RZ, 0x15, R37 ;  /* 0x00000015ff057819 */ /* 0x010fe20000011625 */
[----:B------:R-:W-:Y:S01]  /*0790*/  IMAD.X R72, RZ, RZ, R7, P1 ;  /* 0x000000ffff487224 */ /* 0x000fe200008e0607 */
[----:B------:R-:W-:Y:S02]  /*07a0*/  IADD3 R73, P1, R40, R73, RZ ;  /* 0x0000004928497210 */ /* 0x000fe40007f3e0ff */
[----:B0-----:R-:W-:Y:S02]  /*07b0*/  LOP3.LUT R11, R4, 0x400, RZ, 0xc0, !PT ;  /* 0x00000400040b7812 */ /* 0x001fe400078ec0ff */
[----:B------:R-:W-:Y:S01]  /*07c0*/  SHF.R.U32.HI R4, RZ, 0x15, R45 ;  /* 0x00000015ff047819 */ /* 0x000fe2000001162d */
[----:B------:R-:W-:Y:S01]  /*07d0*/  IMAD.X R40, RZ, RZ, R41, P1 ;  /* 0x000000ffff287224 */ /* 0x000fe200008e0629 */
[----:B------:R-:W-:-:S02]  /*07e0*/  LOP3.LUT R5, R5, 0x400, RZ, 0xc0, !PT ;  /* 0x0000040005057812 */ /* 0x000fc400078ec0ff */
[----:B------:R-:W-:Y:S02]  /*07f0*/  LOP3.LUT R41, R4, 0x400, RZ, 0xc0, !PT ;  /* 0x0000040004297812 */ /* 0x000fe400078ec0ff */
[----:B------:R-:W-:Y:S02]  /*0800*/  IADD3 R70, P6, R36, R5, RZ ;  /* 0x0000000524467210 */ /* 0x000fe40007fde0ff */
[----:B------:R-:W-:Y:S02]  /*0810*/  IADD3 R36, P2, R42, R11, RZ ;  /* 0x0000000b2a247210 */ /* 0x000fe40007f5e0ff */
[----:B------:R-:W-:Y:S02]  /*0820*/  SHF.R.U32.HI R7, RZ, 0x15, R39 ;  /* 0x00000015ff077819 */ /* 0x000fe40000011627 */
[----:B------:R-:W-:Y:S02]  /*0830*/  SHF.R.U32.HI R11, RZ, 0x15, R49 ;  /* 0x00000015ff0b7819 */ /* 0x000fe40000011631 */
[----:B------:R-:W-:-:S02]  /*0840*/  IADD3 R41, P1, R44, R41, RZ ;  /* 0x000000292c297210 */ /* 0x000fc40007f3e0ff */
[----:B------:R-:W-:Y:S02]  /*0850*/  LOP3.LUT R7, R7, 0x400, RZ, 0xc0, !PT ;  /* 0x0000040007077812 */ /* 0x000fe400078ec0ff */
[----:B------:R-:W-:Y:S01]  /*0860*/  SHF.R.U32.HI R5, RZ, 0x15, R47 ;  /* 0x00000015ff057819 */ /* 0x000fe2000001162f */
[----:B------:R-:W-:Y:S01]  /*0870*/  IMAD.X R74, RZ, RZ, R45, P1 ;  /* 0x000000ffff4a7224 */ /* 0x000fe200008e062d */
[----:B------:R-:W-:Y:S01]  /*0880*/  LOP3.LUT R11, R11, 0x400, RZ, 0xc0, !PT ;  /* 0x000004000b0b7812 */ /* 0x000fe200078ec0ff */
[----:B------:R-:W-:Y:S01]  /*0890*/  IMAD.X R37, RZ, RZ, R37, P6 ;  /* 0x000000ffff257224 */ /* 0x000fe200030e0625 */
[----:B------:R-:W-:Y:S02]  /*08a0*/  SHF.R.U32.HI R45, RZ, 0x15, R53 ;  /* 0x00000015ff2d7819 */ /* 0x000fe40000011635 */
[----:B------:R-:W-:Y:S02]  /*08b0*/  IADD3 R44, P6, R38, R7, RZ ;  /* 0x00000007262c7210 */ /* 0x000fe40007fde0ff */
[----:B------:R-:W-:-:S02]  /*08c0*/  LOP3.LUT R5, R5, 0x400, RZ, 0xc0, !PT ;  /* 0x0000040005057812 */ /* 0x000fc400078ec0ff */
[----:B------:R-:W-:Y:S01]  /*08d0*/  IADD3 R38, P1, R48, R11, RZ ;  /* 0x0000000b30267210 */ /* 0x000fe20007f3e0ff */
[----:B------:R-:W-:Y:S01]  /*08e0*/  IMAD.X R43, RZ, RZ, R43, P2 ;  /* 0x000000ffff2b7224 */ /* 0x000fe200010e062b */
[----:B------:R-:W-:Y:S02]  /*08f0*/  LOP3.LUT R45, R45, 0x400, RZ, 0xc0, !PT ;  /* 0x000004002d2d7812 */ /* 0x000fe400078ec0ff */
[----:B------:R-:W-:Y:S01]  /*0900*/  IADD3 R42, P2, R46, R5, RZ ;  /* 0x000000052e2a7210 */ /* 0x000fe20007f5e0ff */
[----:B------:R-:W-:Y:S01]  /*0910*/  IMAD.X R49, RZ, RZ, R49, P1 ;  /* 0x000000ffff317224 */ /* 0x000fe200008e0631 */
[----:B------:R-:W-:Y:S02]  /*0920*/  SHF.R.U32.HI R11, RZ, 0x15, R51 ;  /* 0x00000015ff0b7819 */ /* 0x000fe40000011633 */
[----:B------:R-:W-:Y:S02]  /*0930*/  LOP3.LUT R5, R70, R0, R69, 0xfe, !PT ;  /* 0x0000000046057212 */ /* 0x000fe400078efe45 */
[----:B------:R-:W-:-:S02]  /*0940*/  IADD3 R45, P1, R52, R45, RZ ;  /* 0x0000002d342d7210 */ /* 0x000fc40007f3e0ff */
[----:B------:R-:W-:Y:S02]  /*0950*/  SHF.R.U32.HI R7, RZ, 0x15, R55 ;  /* 0x00000015ff077819 */ /* 0x000fe40000011637 */
[----:B------:R-:W-:Y:S02]  /*0960*/  LOP3.LUT R11, R11, 0x400, RZ, 0xc0, !PT ;  /* 0x000004000b0b7812 */ /* 0x000fe400078ec0ff */
[----:B------:R-:W-:Y:S01]  /*0970*/  LOP3.LUT R4, R5, R44, RZ, 0xfc, !PT ;  /* 0x0000002c05047212 */ /* 0x000fe200078efcff */
[----:B------:R-:W-:Y:S01]  /*0980*/  IMAD.X R39, RZ, RZ, R39, P6 ;  /* 0x000000ffff277224 */ /* 0x000fe200030e0627 */
[----:B------:R-:W-:Y:S01]  /*0990*/  LOP3.LUT R7, R7, 0x400, RZ, 0xc0, !PT ;  /* 0x0000040007077812 */ /* 0x000fe200078ec0ff */
[----:B------:R-:W-:Y:S01]  /*09a0*/  IMAD.X R52, RZ, RZ, R53, P1 ;  /* 0x000000ffff347224 */ /* 0x000fe200008e0635 */
[----:B------:R-:W-:Y:S01]  /*09b0*/  IADD3 R53, P6, R50, R11, RZ ;  /* 0x0000000b32357210 */ /* 0x000fe20007fde0ff */
[----:B------:R-:W-:Y:S01]  /*09c0*/  IMAD.X R47, RZ, RZ, R47, P2 ;  /* 0x000000ffff2f7224 */ /* 0x000fe200010e062f */
[----:B------:R-:W-:-:S02]  /*09d0*/  ISETP.GT.U32.AND P1, PT, R4, 0x3ff, PT ;  /* 0x000003ff0400780c */ /* 0x000fc40003f24070 */
[----:B------:R-:W-:Y:S02]  /*09e0*/  SHF.R.U32.HI R4, RZ, 0x15, R57 ;  /* 0x00000015ff047819 */ /* 0x000fe40000011639 */
[----:B------:R-:W-:Y:S01]  /*09f0*/  IADD3 R46, P2, R54, R7, RZ ;  /* 0x00000007362e7210 */ /* 0x000fe20007f5e0ff */
[----:B------:R-:W-:Y:S01]  /*0a00*/  IMAD.X R50, RZ, RZ, R51, P6 ;  /* 0x000000ffff327224 */ /* 0x000fe200030e0633 */
[----:B------:R-:W-:Y:S02]  /*0a10*/  SHF.R.U32.HI R7, RZ, 0x15, R61 ;  /* 0x00000015ff077819 */ /* 0x000fe4000001163d */
[----:B------:R-:W-:Y:S02]  /*0a20*/  LOP3.LUT R5, R41, R73, R36, 0xfe, !PT ;  /* 0x0000004929057212 */ /* 0x000fe400078efe24 */
[----:B------:R-:W-:Y:S01]  /*0a30*/  LOP3.LUT R51, R4, 0x400, RZ, 0xc0, !PT ;  /* 0x0000040004337812 */ /* 0x000fe200078ec0ff */
[----:B------:R-:W-:Y:S01]  /*0a40*/  IMAD.X R55, RZ, RZ, R55, P2 ;  /* 0x000000ffff377224 */ /* 0x000fe200010e0637 */
[----:B------:R-:W-:-:S02]  /*0a50*/  LOP3.LUT R7, R7, 0x400, RZ, 0xc0, !PT ;  /* 0x0000040007077812 */ /* 0x000fc400078ec0ff */
[----:B------:R-:W-:Y:S02]  /*0a60*/  LOP3.LUT R4, R5, R42, RZ, 0xfc, !PT ;  /* 0x0000002a05047212 */ /* 0x000fe400078efcff */
[----:B------:R-:W-:Y:S02]  /*0a70*/  IADD3 R51, P2, R56, R51, RZ ;  /* 0x0000003338337210 */ /* 0x000fe40007f5e0ff */
[----:B------:R-:W-:Y:S02]  /*0a80*/  SHF.R.U32.HI R5, RZ, 0x15, R63 ;  /* 0x00000015ff057819 */ /* 0x000fe4000001163f */
[----:B------:R-:W-:Y:S01]  /*0a90*/  IADD3 R48, P6, R60, R7, RZ ;  /* 0x000000073c307210 */ /* 0x000fe20007fde0ff */
[----:B------:R-:W-:Y:S01]  /*0aa0*/  IMAD.X R56, RZ, RZ, R57, P2 ;  /* 0x000000ffff387224 */ /* 0x000fe200010e0639 */
[----:B------:R-:W-:Y:S02]  /*0ab0*/  LOP3.LUT R5, R5, 0x400, RZ, 0xc0, !PT ;  /* 0x0000040005057812 */ /* 0x000fe400078ec0ff */
[----:B------:R-:W-:Y:S01]  /*0ac0*/  SHF.R.U32.HI R57, RZ, 0x15, R59 ;  /* 0x00000015ff397819 */ /* 0x000fe2000001163b */
[----:B------:R-:W-:Y:S01]  /*0ad0*/  IMAD.X R61, RZ, RZ, R61, P6 ;  /* 0x000000ffff3d7224 */ /* 0x000fe200030e063d */
[----:B------:R-:W-:-:S02]  /*0ae0*/  ISETP.GT.U32.AND P2, PT, R4, 0x3ff, PT ;  /* 0x000003ff0400780c */ /* 0x000fc40003f44070 */
[----:B------:R-:W-:Y:S02]  /*0af0*/  LOP3.LUT R4, R37, R71, R72, 0xfe, !PT ;  /* 0x0000004725047212 */ /* 0x000fe400078efe48 */
[----:B------:R-:W-:Y:S02]  /*0b00*/  IADD3 R54, P6, R62, R5, RZ ;  /* 0x000000053e367210 */ /* 0x000fe40007fde0ff */
[----:B------:R-:W-:Y:S02]  /*0b10*/  LOP3.LUT R6, R74, R40, R43, 0xfe, !PT ;  /* 0x000000284a067212 */ /* 0x000fe400078efe2b */
[----:B------:R-:W-:Y:S01]  /*0b20*/  LOP3.LUT R57, R57, 0x400, RZ, 0xc0, !PT ;  /* 0x0000040039397812 */ /* 0x000fe200078ec0ff */
[----:B------:R-:W-:Y:S01]  /*0b30*/  IMAD.X R63, RZ, RZ, R63, P6 ;  /* 0x000000ffff3f7224 */ /* 0x000fe200030e063f */
[----:B------:R-:W-:Y:S02]  /*0b40*/  LOP3.LUT R5, R4, R39, RZ, 0xfc, !PT ;  /* 0x0000002704057212 */ /* 0x000fe400078efcff */
[----:B------:R-:W-:-:S02]  /*0b50*/  LOP3.LUT R4, R6, R47, RZ, 0xfc, !PT ;  /* 0x0000002f06047212 */ /* 0x000fc400078efcff */
[----:B------:R-:W-:Y:S02]  /*0b60*/  IADD3 R57, P6, R58, R57, RZ ;  /* 0x000000393a397210 */ /* 0x000fe40007fde0ff */
[----:B------:R-:W-:Y:S02]  /*0b70*/  LOP3.LUT R6, R51, R38, R53, 0xfe, !PT ;  /* 0x0000002633067212 */ /* 0x000fe400078efe35 */
[----:B------:R-:W-:Y:S02]  /*0b80*/  ISETP.GT.U32.AND.EX P1, PT, R5, RZ, P3, P1 ;  /* 0x000000ff0500720c */ /* 0x000fe40001f24110 */
[----:B------:R-:W-:Y:S02]  /*0b90*/  LOP3.LUT R5, R6, R57, RZ, 0xfc, !PT ;  /* 0x0000003906057212 */ /* 0x000fe400078efcff */
[----:B------:R-:W-:Y:S01]  /*0ba0*/  LOP3.LUT R7, R48, R45, R46, 0xfe, !PT ;  /* 0x0000002d30077212 */ /* 0x000fe200078efe2e */
[----:B------:R-:W-:Y:S01]  /*0bb0*/  IMAD.X R58, RZ, RZ, R59, P6 ;  /* 0x000000ffff3a7224 */ /* 0x000fe200030e063b */
[----:B------:R-:W-:-:S02]  /*0bc0*/  ISETP.GT.U32.AND P6, PT, R5, 0x3ff, PT ;  /* 0x000003ff0500780c */ /* 0x000fc40003fc4070 */
[----:B------:R-:W-:Y:S02]  /*0bd0*/  LOP3.LUT R5, R7, R54, RZ, 0xfc, !PT ;  /* 0x0000003607057212 */ /* 0x000fe400078efcff */
[----:B------:R-:W-:Y:S02]  /*0be0*/  ISETP.GT.U32.AND.EX P2, PT, R4, RZ, P4, P2 ;  /* 0x000000ff0400720c */ /* 0x000fe40002744120 */
[----:B------:R-:W-:Y:S02]  /*0bf0*/  LOP3.LUT R6, R61, R52, R55, 0xfe, !PT ;  /* 0x000000343d067212 */ /* 0x000fe400078efe37 */
[----:B------:R-:W-:Y:S02]  /*0c00*/  SEL R4, RZ, 0x1, !P1 ;  /* 0x00000001ff047807 */ /* 0x000fe40004800000 */
[----:B------:R-:W-:Y:S02]  /*0c10*/  LOP3.LUT R7, R56, R49, R50, 0xfe, !PT ;  /* 0x0000003138077212 */ /* 0x000fe400078efe32 */
[----:B------:R-:W-:-:S02]  /*0c20*/  ISETP.GT.U32.AND P1, PT, R5, 0x3ff, PT ;  /* 0x000003ff0500780c */ /* 0x000fc40003f24070 */
[----:B------:R-:W-:Y:S02]  /*0c30*/  LOP3.LUT R6, R6, R63, RZ, 0xfc, !PT ;  /* 0x0000003f06067212 */ /* 0x000fe400078efcff */
[----:B------:R-:W-:Y:S02]  /*0c40*/  SEL R5, RZ, 0x1fffe, !P2 ;  /* 0x0001fffeff057807 */ /* 0x000fe40005000000 */
[----:B------:R-:W-:Y:S02]  /*0c50*/  LOP3.LUT R7, R7, R58, RZ, 0xfc, !PT ;  /* 0x0000003a07077212 */ /* 0x000fe400078efcff */
[----:B------:R-:W-:Y:S01]  /*0c60*/  ISETP.GT.U32.AND.EX P1, PT, R6, RZ, P0, P1 ;  /* 0x000000ff0600720c */ /* 0x000fe20000724110 */
[----:B------:R-:W-:Y:S01]  /*0c70*/  IMAD.IADD R6, R4, 0x1, R5 ;  /* 0x0000000104067824 */ /* 0x000fe200078e0205 */
[----:B------:R-:W-:Y:S02]  /*0c80*/  ISETP.GT.U32.AND.EX P2, PT, R7, RZ, P5, P6 ;  /* 0x000000ff0700720c */ /* 0x000fe40002f44160 */
[----:B------:R-:W-:-:S02]  /*0c90*/  SEL R5, RZ, 0x7fff8, !P1 ;  /* 0x0007fff8ff057807 */ /* 0x000fc40004800000 */
[----:B------:R-:W-:Y:S02]  /*0ca0*/  SEL R4, RZ, 0x4, !P2 ;  /* 0x00000004ff047807 */ /* 0x000fe40005000000 */
[----:B------:R-:W-:-:S04]  /*0cb0*/  LOP3.LUT R6, R6, 0x3, RZ, 0xc0, !PT ;  /* 0x0000000306067812 */ /* 0x000fc800078ec0ff */
[----:B------:R-:W-:-:S04]  /*0cc0*/  IADD3 R4, R6, R5, R4 ;  /* 0x0000000506047210 */ /* 0x000fc80007ffe004 */
[----:B------:R-:W-:Y:S01]  /*0cd0*/  LOP3.LUT P1, RZ, R4, 0xf, RZ, 0xc0, !PT ;  /* 0x0000000f04ff7812 */ /* 0x000fe2000782c0ff */
[----:B------:R0:W-:Y:S01]  /*0ce0*/  STS [R2], R3 ;  /* 0x0000000302007388 */ /* 0x0001e20000000800 */
[C---:B------:R-:W-:Y:S02]  /*0cf0*/  LOP3.LUT R59, R68.reuse, 0x40, RZ, 0xfc, !PT ;  /* 0x00000040443b7812 */ /* 0x040fe400078efcff */
[C---:B------:R-:W-:Y:S02]  /*0d00*/  LOP3.LUT R60, R68.reuse, 0x80, RZ, 0xfc, !PT ;  /* 0x00000080443c7812 */ /* 0x040fe400078efcff */
[----:B------:R-:W-:Y:S01]  /*0d10*/  LOP3.LUT R62, R68, 0xc0, RZ, 0xfc, !PT ;  /* 0x000000c0443e7812 */ /* 0x000fe200078efcff */
[----:B------:R-:W-:Y:S06]  /*0d20*/  BAR.SYNC.DEFER_BLOCKING 0x0 ;  /* 0x0000000000007b1d */ /* 0x000fec0000010000 */
[----:B0-----:R-:W-:Y:S05]  /*0d30*/  @!P1 BRA `(.L_x_0) ;  /* 0x0000000000409947 */ /* 0x001fea0003800000 */
[----:B------:R-:W-:Y:S01]  /*0d40*/  MOV R2, 0x0 ;  /* 0x0000000000027802 */ /* 0x000fe20000000f00 */
[----:B------:R-:W-:Y:S01]  /*0d50*/  ULDC.64 UR8, c[0x4][0x18] ;  /* 0x0100060000087ab9 */ /* 0x000fe20000000a00 */
[----:B------:R-:W-:Y:S01]  /*0d60*/  ULDC.64 UR10, c[0x4][0x8] ;  /* 0x01000200000a7ab9 */ /* 0x000fe20000000a00 */
[----:B------:R-:W-:Y:S02]  /*0d70*/  IMAD.U32 R4, RZ, RZ, UR8 ;  /* 0x00000008ff047e24 */ /* 0x000fe4000f8e00ff */
[----:B------:R-:W-:Y:S01]  /*0d80*/  IMAD.U32 R5, RZ, RZ, UR9 ;  /* 0x00000009ff057e24 */ /* 0x000fe2000f8e00ff */
[----:B------:R-:W0:Y:S01]  /*0d90*/  LDC.64 R2, c[0x4][R2] ;  /* 0x0100000002027b82 */ /* 0x000e220000000a00 */
[----:B------:R-:W-:Y:S01]  /*0da0*/  ULDC.64 UR8, c[0x4][0x10] ;  /* 0x0100040000087ab9 */ /* 0x000fe20000000a00 */
[----:B------:R-:W-:Y:S02]  /*0db0*/  IMAD.U32 R10, RZ, RZ, UR10 ;  /* 0x0000000aff0a7e24 */ /* 0x000fe4000f8e00ff */
[----:B------:R-:W-:-:S02]  /*0dc0*/  IMAD.U32 R6, RZ, RZ, UR8 ;  /* 0x00000008ff067e24 */ /* 0x000fc4000f8e00ff */
[----:B------:R-:W-:Y:S02]  /*0dd0*/  IMAD.U32 R7, RZ, RZ, UR9 ;  /* 0x00000009ff077e24 */ /* 0x000fe4000f8e00ff */
[----:B------:R-:W-:Y:S02]  /*0de0*/  IMAD.U32 R11, RZ, RZ, UR11 ;  /* 0x0000000bff0b7e24 */ /* 0x000fe4000f8e00ff */
[----:B------:R-:W-:Y:S02]  /*0df0*/  IMAD.MOV.U32 R8, RZ, RZ, 0x28 ;  /* 0x00000028ff087424 */ /* 0x000fe400078e00ff */
[----:B------:R-:W-:Y:S02]  /*0e00*/  IMAD.MOV.U32 R12, RZ, RZ, 0x1 ;  /* 0x00000001ff0c7424 */ /* 0x000fe400078e00ff */
[----:B------:R-:W-:-:S07]  /*0e10*/  IMAD.MOV.U32 R13, RZ, RZ, RZ ;  /* 0x000000ffff0d7224 */ /* 0x000fce00078e00ff */
[----:B------:R-:W-:-:S07]  /*0e20*/  LEPC R20, `(.L_x_0) ;  /* 0x000000001014794e */ /* 0x000fce0000000000 */
[----:B0----5:R-:W-:Y:S05]  /*0e30*/  CALL.ABS.NOINC R2 ;  /* 0x0000000002007343 */ /* 0x021fea0003c00000 */
.L_x_0:
[----:B------:R-:W-:Y:S01]  /*0e40*/  SHF.R.S32.HI R2, RZ, 0x1f, R67 ;  /* 0x0000001fff027819 */ /* 0x000fe20000011443 */
[----:B------:R-:W-:Y:S01]  /*0e50*/  IMAD R23, R23, -0x40, R64 ;  /* 0xffffffc017177824 */ /* 0x000fe200078e0240 */
[----:B------:R-:W-:Y:S02]  /*0e60*/  LEA R62, R62, UR4, 0x3 ;  /* 0x000000043e3e7c11 */ /* 0x000fe4000f8e18ff */
[----:B------:R-:W-:Y:S02]  /*0e70*/  LEA R60, R60, UR4, 0x3 ;  /* 0x000000043c3c7c11 */ /* 0x000fe4000f8e18ff */
[----:B------:R-:W-:Y:S02]  /*0e80*/  LEA R59, R59, UR4, 0x3 ;  /* 0x000000043b3b7c11 */ /* 0x000fe4000f8e18ff */
[----:B------:R-:W-:Y:S01]  /*0e90*/  LEA R8, R68, UR4, 0x3 ;  /* 0x0000000444087c11 */ /* 0x000fe2000f8e18ff */
[----:B------:R-:W-:Y:S01]  /*0ea0*/  LDS R62, [R62] ;  /* 0x000000003e3e7984 */ /* 0x000fe20000000800 */
[----:B------:R-:W-:-:S02]  /*0eb0*/  SHF.R.S32.HI R3, RZ, 0x1f, R66 ;  /* 0x0000001fff037819 */ /* 0x000fc40000011442 */
[----:B------:R-:W-:Y:S01]  /*0ec0*/  LEA.HI R2, R2, R67, RZ, 0x6 ;  /* 0x0000004302027211 */ /* 0x000fe200078f30ff */
[----:B------:R-:W0:Y:S01]  /*0ed0*/  LDS R60, [R60] ;  /* 0x000000003c3c7984 */ /* 0x000e220000000800 */
[----:B------:R-:W-:Y:S02]  /*0ee0*/  LEA.HI R3, R3, R66, RZ, 0x6 ;  /* 0x0000004203037211 */ /* 0x000fe400078f30ff */
[----:B------:R-:W-:Y:S01]  /*0ef0*/  SHF.R.S32.HI R4, RZ, 0x6, R2 ;  /* 0x00000006ff047819 */ /* 0x000fe20000011402 */
[----:B------:R-:W-:Y:S01]  /*0f00*/  LDS R59, [R59] ;  /* 0x000000003b3b7984 */ /* 0x000fe20000000800 */
[----:B------:R-:W-:-:S03]  /*0f10*/  SHF.R.S32.HI R3, RZ, 0x6, R3 ;  /* 0x00000006ff037819 */ /* 0x000fc60000011403 */
[----:B------:R-:W1:Y:S01]  /*0f20*/  LDS R8, [R8] ;  /* 0x0000000008087984 */ /* 0x000e620000000800 */
[----:B------:R-:W-:Y:S02]  /*0f30*/  IMAD R67, R4, -0x40, R67 ;  /* 0xffffffc004437824 */ /* 0x000fe400078e0243 */
[----:B------:R-:W-:Y:S01]  /*0f40*/  IMAD R66, R3, -0x40, R66 ;  /* 0xffffffc003427824 */ /* 0x000fe200078e0242 */
[----:B------:R-:W-:Y:S05]  /*0f50*/  WARPSYNC.ALL ;  /* 0x0000000000007948 */ /* 0x000fea0003800000 */
[----:B------:R-:W-:Y:S01]  /*0f60*/  BAR.SYNC.DEFER_BLOCKING 0x0 ;  /* 0x0000000000007b1d */ /* 0x000fe20000010000 */
[----:B------:R-:W-:-:S05]  /*0f70*/  IMAD.SHL.U32 R67, R67, 0x400, RZ ;  /* 0x0000040043437824 */ /* 0x000fca00078e00ff */
[----:B------:R-:W-:Y:S02]  /*0f80*/  ULDC.64 UR8, c[0x0][0x228] ;  /* 0x00008a0000087ab9 */ /* 0x000fe40000000a00 */
[C---:B------:R-:W-:Y:S02]  /*0f90*/  LEA R2, P1, R0.reuse, UR8, 0x2 ;  /* 0x0000000800027c11 */ /* 0x040fe4000f8210ff */
[C---:B------:R-:W-:Y:S02]  /*0fa0*/  LEA R4, P2, R69.reuse, UR8, 0x2 ;  /* 0x0000000845047c11 */ /* 0x040fe4000f8410ff */
[----:B------:R-:W-:Y:S02]  /*0fb0*/  LEA.HI.X R3, R0, UR9, R71, 0x2, P1 ;  /* 0x0000000900037c11 */ /* 0x000fe400088f1447 */
[----:B------:R-:W-:Y:S02]  /*0fc0*/  LEA.HI.X R5, R69, UR9, R72, 0x2, P2 ;  /* 0x0000000945057c11 */ /* 0x000fe400090f1448 */
[----:B------:R-:W-:Y:S01]  /*0fd0*/  LEA R6, P1, R70, UR8, 0x2 ;  /* 0x0000000846067c11 */ /* 0x000fe2000f8210ff */
[----:B------:R-:W-:Y:S01]  /*0fe0*/  IMAD.WIDE R2, R67, 0x4, R2 ;  /* 0x0000000443027825 */ /* 0x000fe200078e0202 */
[----:B------:R-:W-:-:S02]  /*0ff0*/  LEA R12, P2, R44, UR8, 0x2 ;  /* 0x000000082c0c7c11 */ /* 0x000fc4000f8410ff */
[----:B------:R-:W-:Y:S01]  /*1000*/  LEA R10, P6, R73, UR8, 0x2 ;  /* 0x00000008490a7c11 */ /* 0x000fe2000f8c10ff */
[----:B------:R-:W-:Y:S01]  /*1010*/  IMAD.WIDE R4, R67, 0x4, R4 ;  /* 0x0000000443047825 */ /* 0x000fe200078e0204 */
[----:B------:R-:W-:Y:S02]  /*1020*/  LEA.HI.X R7, R70, UR9, R37, 0x2, P1 ;  /* 0x0000000946077c11 */ /* 0x000fe400088f1425 */
[----:B------:R-:W-:Y:S02]  /*1030*/  LEA.HI.X R13, R44, UR9, R39, 0x2, P2 ;  /* 0x000000092c0d7c11 */ /* 0x000fe400090f1427 */
[----:B------:R-:W-:Y:S01]  /*1040*/  LEA.HI.X R11, R73, UR9, R40, 0x2, P6 ;  /* 0x00000009490b7c11 */ /* 0x000fe2000b0f1428 */
[----:B------:R-:W-:Y:S01]  /*1050*/  IMAD.WIDE R6, R67, 0x4, R6 ;  /* 0x0000000443067825 */ /* 0x000fe200078e0206 */
[C---:B------:R-:W-:Y:S02]  /*1060*/  LEA R20, P1, R36.reuse, UR8, 0x2 ;  /* 0x0000000824147c11 */ /* 0x040fe4000f8210ff */
[----:B------:R-:W-:Y:S01]  /*1070*/  LEA R40, P2, R41, UR8, 0x2 ;  /* 0x0000000829287c11 */ /* 0x000fe2000f8410ff */
[----:B------:R-:W-:Y:S01]  /*1080*/  IMAD.WIDE R12, R67, 0x4, R12 ;  /* 0x00000004430c7825 */ /* 0x000fe200078e020c */
[----:B------:R-:W-:-:S02]  /*1090*/  LEA.HI.X R21, R36, UR9, R43, 0x2, P1 ;  /* 0x0000000924157c11 */ /* 0x000fc400088f142b */
[----:B------:R-:W-:Y:S02]  /*10a0*/  LEA.HI.X R41, R41, UR9, R74, 0x2, P2 ;  /* 0x0000000929297c11 */ /* 0x000fe400090f144a */
[----:B------:R-:W-:Y:S02]  /*10b0*/  LEA R36, P1, R38, UR8, 0x2 ;  /* 0x0000000826247c11 */ /* 0x000fe4000f8210ff */
[----:B------:R-:W-:Y:S02]  /*10c0*/  LEA R70, P2, R53, UR8, 0x2 ;  /* 0x0000000835467c11 */ /* 0x000fe4000f8410ff */
[----:B------:R-:W-:Y:S02]  /*10d0*/  LEA R68, P6, R42, UR8, 0x2 ;  /* 0x000000082a447c11 */ /* 0x000fe4000f8c10ff */
[----:B------:R-:W-:Y:S02]  /*10e0*/  SHF.R.S32.HI R0, RZ, 0x1f, R65 ;  /* 0x0000001fff007819 */ /* 0x000fe40000011441 */
[----:B------:R-:W-:-:S02]  /*10f0*/  LEA.HI.X R37, R38, UR9, R49, 0x2, P1 ;  /* 0x0000000926257c11 */ /* 0x000fc400088f1431 */
[----:B------:R-:W-:Y:S02]  /*1100*/  LEA.HI.X R71, R53, UR9, R50, 0x2, P2 ;  /* 0x0000000935477c11 */ /* 0x000fe400090f1432 */
[----:B------:R-:W-:Y:S01]  /*1110*/  LEA.HI.X R69, R42, UR9, R47, 0x2, P6 ;  /* 0x000000092a457c11 */ /* 0x000fe2000b0f142f */
[----:B------:R-:W-:Y:S01]  /*1120*/  IMAD.SHL.U32 R47, R66, 0x400, RZ ;  /* 0x00000400422f7824 */ /* 0x000fe200078e00ff */
[----:B------:R-:W-:Y:S02]  /*1130*/  LEA R50, P1, R51, UR8, 0x2 ;  /* 0x0000000833327c11 */ /* 0x000fe4000f8210ff */
[----:B------:R-:W-:Y:S01]  /*1140*/  LEA.HI R0, R0, R65, RZ, 0x6 ;  /* 0x0000004100007211 */ /* 0x000fe200078f30ff */
[----:B------:R-:W-:Y:S01]  /*1150*/  IMAD.WIDE R10, R47, 0x4, R10 ;  /* 0x000000042f0a7825 */ /* 0x000fe200078e020a */
[----:B------:R-:W-:Y:S02]  /*1160*/  LEA R38, P6, R45, UR8, 0x2 ;  /* 0x000000082d267c11 */ /* 0x000fe4000f8c10ff */
[----:B------:R-:W-:Y:S01]  /*1170*/  LEA R42, P2, R57, UR8, 0x2 ;  /* 0x00000008392a7c11 */ /* 0x000fe2000f8410ff */
[----:B------:R-:W-:Y:S01]  /*1180*/  IMAD.WIDE R20, R47, 0x4, R20 ;  /* 0x000000042f147825 */ /* 0x000fe200078e0214 */
[----:B------:R-:W-:-:S02]  /*1190*/  LEA.HI.X R51, R51, UR9, R56, 0x2, P1 ;  /* 0x0000000933337c11 */ /* 0x000fc400088f1438 */
[----:B------:R-:W-:Y:S01]  /*11a0*/  SHF.R.S32.HI R0, RZ, 0x6, R0 ;  /* 0x00000006ff007819 */ /* 0x000fe20000011400 */
[----:B------:R-:W-:Y:S01]  /*11b0*/  IMAD.WIDE R40, R47, 0x4, R40 ;  /* 0x000000042f287825 */ /* 0x000fe200078e0228 */
[----:B------:R-:W-:Y:S02]  /*11c0*/  LEA.HI.X R39, R45, UR9, R52, 0x2, P6 ;  /* 0x000000092d277c11 */ /* 0x000fe4000b0f1434 */
[----:B------:R-:W-:Y:S01]  /*11d0*/  LEA R56, P1, R46, UR8, 0x2 ;  /* 0x000000082e387c11 */ /* 0x000fe2000f8210ff */
[----:B------:R-:W-:Y:S01]  /*11e0*/  IMAD R65, R0, -0x40, R65 ;  /* 0xffffffc000417824 */ /* 0x000fe200078e0241 */
[----:B------:R-:W-:Y:S01]  /*11f0*/  LEA R44, P6, R54, UR8, 0x2 ;  /* 0x00000008362c7c11 */ /* 0x000fe2000f8c10ff */
[----:B------:R-:W-:Y:S01]  /*1200*/  IMAD.WIDE R68, R47, 0x4, R68 ;  /* 0x000000042f447825 */ /* 0x000fe200078e0244 */
[----:B------:R-:W-:Y:S02]  /*1210*/  LEA.HI.X R43, R57, UR9, R58, 0x2, P2 ;  /* 0x00000009392b7c11 */ /* 0x000fe400090f143a */
[----:B------:R-:W-:-:S02]  /*1220*/  LEA.HI.X R57, R46, UR9, R55, 0x2, P1 ;  /* 0x000000092e397c11 */ /* 0x000fc400088f1437 */
[----:B------:R-:W-:Y:S02]  /*1230*/  CS2R R46, SRZ ;  /* 0x00000000002e7805 */ /* 0x000fe4000001ff00 */
[----:B------:R-:W-:Y:S01]  /*1240*/  LEA.HI.X R45, R54, UR9, R63, 0x2, P6 ;  /* 0x00000009362d7c11 */ /* 0x000fe2000b0f143f */
[----:B------:R-:W-:Y:S01]  /*1250*/  IMAD.MOV.U32 R0, RZ, RZ, RZ ;  /* 0x000000ffff007224 */ /* 0x000fe200078e00ff */
[C---:B------:R-:W-:Y:S02]  /*1260*/  LEA R52, P2, R48.reuse, UR8, 0x2 ;  /* 0x0000000830347c11 */ /* 0x040fe4000f8410ff */
[----:B------:R-:W-:Y:S01]  /*1270*/  CS2R R54, SRZ ;  /* 0x0000000000367805 */ /* 0x000fe2000001ff00 */
[----:B------:R-:W-:Y:S01]  /*1280*/  IMAD.SHL.U32 R65, R65, 0x400, RZ ;  /* 0x0000040041417824 */ /* 0x000fe200078e00ff */
[----:B------:R2:W3:Y:S01]  /*1290*/  @P3 LDG.E.EL R46, desc[UR6][R2.64] ;  /* 0x00000006022e3981 */ /* 0x0004e2000c2e1900 */
[----:B------:R-:W-:Y:S02]  /*12a0*/  LEA.HI.X R53, R48, UR9, R61, 0x2, P2 ;  /* 0x0000000930357c11 */ /* 0x000fe400090f143d */
[----:B------:R-:W-:Y:S01]  /*12b0*/  CS2R R48, SRZ ;  /* 0x0000000000307805 */ /* 0x000fe2000001ff00 */
[----:B------:R-:W-:Y:S01]  /*12c0*/  IMAD.MOV.U32 R58, RZ, RZ, RZ ;  /* 0x000000ffff3a7224 */ /* 0x000fe200078e00ff */
[----:B------:R4:W3:Y:S01]  /*12d0*/  @P3 LDG.E.EL R0, desc[UR6][R4.64] ;  /* 0x0000000604003981 */ /* 0x0008e2000c2e1900 */
[----:B------:R-:W-:Y:S01]  /*12e0*/  IMAD.WIDE R36, R65, 0x4, R36 ;  /* 0x0000000441247825 */ /* 0x000fe200078e0224 */
[----:B------:R-:W-:-:S02]  /*12f0*/  ULDC.64 UR8, c[0x0][0x230] ;  /* 0x00008c0000087ab9 */ /* 0x000fc40000000a00 */
[----:B------:R-:W3:Y:S01]  /*1300*/  @P3 LDG.E.EL R54, desc[UR6][R6.64] ;  /* 0x0000000606363981 */ /* 0x000ee2000c2e1900 */
[C---:B------:R-:W-:Y:S01]  /*1310*/  IMAD.WIDE R70, R65.reuse, 0x4, R70 ;  /* 0x0000000441467825 */ /* 0x040fe200078e0246 */
[----:B--2---:R-:W-:Y:S02]  /*1320*/  CS2R R2, SRZ ;  /* 0x0000000000027805 */ /* 0x004fe4000001ff00 */
[----:B------:R-:W2:Y:S01]  /*1330*/  @P3 LDG.E.EL R55, desc[UR6][R12.64] ;  /* 0x000000060c373981 */ /* 0x000ea2000c2e1900 */
[C---:B------:R-:W-:Y:S01]  /*1340*/  IMAD.WIDE R50, R65.reuse, 0x4, R50 ;  /* 0x0000000441327825 */ /* 0x040fe200078e0232 */
[----:B----4-:R-:W-:Y:S02]  /*1350*/  CS2R R4, SRZ ;  /* 0x0000000000047805 */ /* 0x010fe4000001ff00 */
[----:B------:R-:W4:Y:S01]  /*1360*/  @P4 LDG.E.EL R49, desc[UR6][R10.64] ;  /* 0x000000060a314981 */ /* 0x000f22000c2e1900 */
[----:B------:R-:W-:-:S03]  /*1370*/  IMAD.WIDE R42, R65, 0x4, R42 ;  /* 0x00000004412a7825 */ /* 0x000fc600078e022a */
[----:B------:R-:W4:Y:S01]  /*1380*/  @P4 LDG.E.EL R48, desc[UR6][R20.64] ;  /* 0x0000000614304981 */ /* 0x000f22000c2e1900 */
[----:B------:R-:W-:-:S03]  /*1390*/  IMAD.SHL.U32 R23, R23, 0x400, RZ ;  /* 0x0000040017177824 */ /* 0x000fc600078e00ff */
[----:B------:R0:W4:Y:S01]  /*13a0*/  @P4 LDG.E.EL R47, desc[UR6][R40.64] ;  /* 0x00000006282f4981 */ /* 0x000122000c2e1900 */
[----:B------:R-:W-:-:S03]  /*13b0*/  IMAD.WIDE R38, R23, 0x4, R38 ;  /* 0x0000000417267825 */ /* 0x000fc600078e0226 */
[----:B------:R-:W4:Y:S01]  /*13c0*/  @P4 LDG.E.EL R58, desc[UR6][R68.64] ;  /* 0x00000006443a4981 */ /* 0x000f22000c2e1900 */
[----:B------:R-:W-:-:S03]  /*13d0*/  IMAD.WIDE R56, R23, 0x4, R56 ;  /* 0x0000000417387825 */ /* 0x000fc600078e0238 */
[----:B------:R1:W4:Y:S01]  /*13e0*/  @P5 LDG.E.EL R5, desc[UR6][R36.64] ;  /* 0x0000000624055981 */ /* 0x000322000c2e1900 */
[C---:B------:R-:W-:Y:S01]  /*13f0*/  IMAD.WIDE R52, R23.reuse, 0x4, R52 ;  /* 0x0000000417347825 */ /* 0x040fe200078e0234 */
[----:B0-----:R-:W-:Y:S02]  /*1400*/  CS2R R40, SRZ ;  /* 0x0000000000287805 */ /* 0x001fe4000001ff00 */
[----:B------:R-:W4:Y:S01]  /*1410*/  @P5 LDG.E.EL R4, desc[UR6][R70.64] ;  /* 0x0000000646045981 */ /* 0x000f22000c2e1900 */
[----:B------:R-:W-:-:S03]  /*1420*/  IMAD.WIDE R44, R23, 0x4, R44 ;  /* 0x00000004172c7825 */ /* 0x000fc600078e022c */
[----:B------:R-:W4:Y:S01]  /*1430*/  @P5 LDG.E.EL R2, desc[UR6][R50.64] ;  /* 0x0000000632025981 */ /* 0x000f22000c2e1900 */
[----:B------:R-:W-:-:S03]  /*1440*/  IMAD.MOV.U32 R23, RZ, RZ, RZ ;  /* 0x000000ffff177224 */ /* 0x000fc600078e00ff */
[----:B------:R0:W4:Y:S01]  /*1450*/  @P5 LDG.E.EL R3, desc[UR6][R42.64] ;  /* 0x000000062a035981 */ /* 0x000122000c2e1900 */
[----:B-1----:R-:W-:-:S03]  /*1460*/  IMAD.MOV.U32 R36, RZ, RZ, RZ ;  /* 0x000000ffff247224 */ /* 0x002fc600078e00ff */
[----:B------:R-:W4:Y:S04]  /*1470*/  @P0 LDG.E.EL R41, desc[UR6][R38.64] ;  /* 0x0000000626290981 */ /* 0x000f28000c2e1900 */
[----:B------:R-:W4:Y:S04]  /*1480*/  @P0 LDG.E.EL R40, desc[UR6][R56.64] ;  /* 0x0000000638280981 */ /* 0x000f28000c2e1900 */
[----:B------:R-:W4:Y:S04]  /*1490*/  @P0 LDG.E.EL R23, desc[UR6][R52.64] ;  /* 0x0000000634170981 */ /* 0x000f28000c2e1900 */
[----:B------:R-:W4:Y:S01]  /*14a0*/  @P0 LDG.E.EL R36, desc[UR6][R44.64] ;  /* 0x000000062c240981 */ /* 0x000f22000c2e1900 */
[----:B------:R-:W-:-:S02]  /*14b0*/  SHF.R.S32.HI R7, RZ, 0x1f, R22 ;  /* 0x0000001fff077819 */ /* 0x000fc40000011416 */
[----:B------:R-:W-:Y:S01]  /*14c0*/  LEA R6, P1, R22, UR8, 0x2 ;  /* 0x0000000816067c11 */ /* 0x000fe2000f8210ff */
[----:B-----5:R-:W-:Y:S01]  /*14d0*/  FADD R37, R60, R18 ;  /* 0x000000123c257221 */ /* 0x020fe20000000000 */
[----:B------:R-:W-:Y:S02]  /*14e0*/  SHF.R.S32.HI R10, RZ, 0x1f, R15 ;  /* 0x0000001fff0a7819 */ /* 0x000fe4000001140f */
[----:B------:R-:W-:Y:S01]  /*14f0*/  LEA.HI.X R7, R22, UR9, R7, 0x2, P1 ;  /* 0x0000000916077c11 */ /* 0x000fe200088f1407 */
[----:B------:R-:W-:Y:S01]  /*1500*/  FADD R13, R8, R30 ;  /* 0x0000001e080d7221 */ /* 0x000fe20000000000 */
[C---:B------:R-:W-:Y:S01]  /*1510*/  LEA R18, P1, R15.reuse, UR8, 0x2 ;  /* 0x000000080f127c11 */ /* 0x040fe2000f8210ff */
[C---:B0-----:R-:W-:Y:S01]  /*1520*/  FADD R42, R60.reuse, R19 ;  /* 0x000000133c2a7221 */ /* 0x041fe20000000000 */
[C---:B------:R-:W-:Y:S01]  /*1530*/  FADD R43, R60.reuse, R17 ;  /* 0x000000113c2b7221 */ /* 0x040fe20000000000 */
[----:B------:R-:W-:Y:S01]  /*1540*/  FADD R60, R60, R16 ;  /* 0x000000103c3c7221 */ /* 0x000fe20000000000 */
[----:B------:R-:W-:Y:S01]  /*1550*/  SHF.R.S32.HI R11, RZ, 0x1f, R14 ;  /* 0x0000001fff0b7819 */ /* 0x000fe2000001140e */
[----:B------:R-:W-:Y:S01]  /*1560*/  FADD R22, R8, R31 ;  /* 0x0000001f08167221 */ /* 0x000fe20000000000 */
[----:B------:R-:W-:Y:S01]  /*1570*/  LEA R20, P2, R14, UR8, 0x2 ;  /* 0x000000080e147c11 */ /* 0x000fe2000f8410ff */
[C---:B------:R-:W-:Y:S01]  /*1580*/  FADD R29, R8.reuse, R29 ;  /* 0x0000001d081d7221 */ /* 0x040fe20000000000 */
[----:B------:R-:W-:Y:S01]  /*1590*/  LEA.HI.X R19, R15, UR9, R10, 0x2, P1 ;  /* 0x000000090f137c11 */ /* 0x000fe200088f140a */
[----:B------:R-:W-:Y:S01]  /*15a0*/  FADD R31, R8, R28 ;  /* 0x0000001c081f7221 */ /* 0x000fe20000000000 */
[----:B------:R-:W-:Y:S01]  /*15b0*/  SHF.R.S32.HI R12, RZ, 0x1f, R9 ;  /* 0x0000001fff0c7819 */ /* 0x000fe20000011409 */
[----:B------:R-:W-:Y:S01]  /*15c0*/  FADD R27, R59, R27 ;  /* 0x0000001b3b1b7221 */ /* 0x000fe20000000000 */
[----:B------:R-:W-:Y:S01]  /*15d0*/  LEA R16, P6, R9, UR8, 0x2 ;  /* 0x0000000809107c11 */ /* 0x000fe2000f8c10ff */
[C---:B------:R-:W-:Y:S01]  /*15e0*/  FADD R26, R59.reuse, R26 ;  /* 0x0000001a3b1a7221 */ /* 0x040fe20000000000 */
[C---:B------:R-:W-:Y:S01]  /*15f0*/  FADD R25, R59.reuse, R25 ;  /* 0x000000193b197221 */ /* 0x040fe20000000000 */
[----:B------:R-:W-:Y:S01]  /*1600*/  FADD R24, R59, R24 ;  /* 0x000000183b187221 */ /* 0x000fe20000000000 */
[----:B------:R-:W-:-:S02]  /*1610*/  LEA.HI.X R21, R14, UR9, R11, 0x2, P2 ;  /* 0x000000090e157c11 */ /* 0x000fc400090f140b */
[----:B------:R-:W-:Y:S01]  /*1620*/  LEA.HI.X R17, R9, UR9, R12, 0x2, P6 ;  /* 0x0000000909117c11 */ /* 0x000fe2000b0f140c */
[C---:B------:R-:W-:Y:S01]  /*1630*/  FADD R35, R62.reuse, R35 ;  /* 0x000000233e237221 */ /* 0x040fe20000000000 */
[C---:B------:R-:W-:Y:S01]  /*1640*/  FADD R34, R62.reuse, R34 ;  /* 0x000000223e227221 */ /* 0x040fe20000000000 */
[C---:B------:R-:W-:Y:S01]  /*1650*/  FADD R33, R62.reuse, R33 ;  /* 0x000000213e217221 */ /* 0x040fe20000000000 */
[----:B------:R-:W-:Y:S01]  /*1660*/  FADD R32, R62, R32 ;  /* 0x000000203e207221 */ /* 0x000fe20000000000 */
[----:B---3--:R-:W-:Y:S01]  /*1670*/  FADD R8, -R31, R46 ;  /* 0x0000002e1f087221 */ /* 0x008fe20000000100 */
[----:B------:R-:W-:Y:S01]  /*1680*/  FADD R0, -R29, R0 ;  /* 0x000000001d007221 */ /* 0x000fe20000000100 */
[----:B------:R-:W-:Y:S01]  /*1690*/  FADD R10, -R13, R54 ;  /* 0x000000360d0a7221 */ /* 0x000fe20000000100 */
[----:B--2---:R-:W-:-:S03]  /*16a0*/  FADD R11, -R22, R55 ;  /* 0x00000037160b7221 */ /* 0x004fc60000000100 */
[----:B------:R-:W-:Y:S01]  /*16b0*/  FADD R10, R13, R10 ;  /* 0x0000000a0d0a7221 */ /* 0x000fe20000000000 */
[----:B----4-:R-:W-:Y:S01]  /*16c0*/  FADD R12, -R24, R49 ;  /* 0x00000031180c7221 */ /* 0x010fe20000000100 */
[----:B------:R-:W-:Y:S01]  /*16d0*/  FADD R8, R31, R8 ;  /* 0x000000081f087221 */ /* 0x000fe20000000000 */
[----:B------:R-:W-:Y:S01]  /*16e0*/  FADD R13, -R25, R48 ;  /* 0x00000030190d7221 */ /* 0x000fe20000000100 */
        /* <DEDUP_REMOVED lines=13> */
[----:B------:R-:W-:Y:S01]  /*17c0*/  FADD R25, R43, R4 ;  /* 0x000000042b197221 */ /* 0x000fe20000000000 */
[----:B------:R-:W-:Y:S01]  /*17d0*/  FADD R26, R37, R2 ;  /* 0x00000002251a7221 */ /* 0x000fe20000000000 */
[----:B------:R-:W-:Y:S01]  /*17e0*/  FADD R27, R42, R3 ;  /* 0x000000032a1b7221 */ /* 0x000fe20000000000 */
[----:B------:R0:W-:Y:S01]  /*17f0*/  @P3 STG.E.128 desc[UR6][R6.64], R8 ;  /* 0x0000000806003986 */ /* 0x0001e2000c101d06 */
[----:B------:R-:W-:Y:S01]  /*1800*/  FADD R41, -R32, R41 ;  /* 0x0000002920297221 */ /* 0x000fe20000000100 */
[----:B------:R-:W-:-:S02]  /*1810*/  FADD R40, -R33, R40 ;  /* 0x0000002821287221 */ /* 0x000fc40000000100 */
[----:B------:R0:W-:Y:S01]  /*1820*/  @P4 STG.E.128 desc[UR6][R18.64], R12 ;  /* 0x0000000c12004986 */ /* 0x0001e2000c101d06 */
[----:B------:R-:W-:-:S03]  /*1830*/  FADD R23, -R34, R23 ;  /* 0x0000001722177221 */ /* 0x000fc60000000100 */
[----:B------:R0:W-:Y:S01]  /*1840*/  @P5 STG.E.128 desc[UR6][R20.64], R24 ;  /* 0x0000001814005986 */ /* 0x0001e2000c101d06 */
[----:B------:R-:W-:Y:S01]  /*1850*/  FADD R36, -R35, R36 ;  /* 0x0000002423247221 */ /* 0x000fe20000000100 */
[----:B------:R-:W-:Y:S01]  /*1860*/  FADD R32, R32, R41 ;  /* 0x0000002920207221 */ /* 0x000fe20000000000 */
[----:B------:R-:W-:Y:S01]  /*1870*/  FADD R33, R33, R40 ;  /* 0x0000002821217221 */ /* 0x000fe20000000000 */
[----:B------:R-:W-:Y:S01]  /*1880*/  FADD R34, R34, R23 ;  /* 0x0000001722227221 */ /* 0x000fe20000000000 */
[----:B------:R-:W-:Y:S01]  /*1890*/  FADD R35, R35, R36 ;  /* 0x0000002423237221 */ /* 0x000fe20000000000 */
[----:B------:R-:W-:Y:S06]  /*18a0*/  @!P0 EXIT ;  /* 0x000000000000894d */ /* 0x000fec0003800000 */
[----:B------:R-:W-:Y:S01]  /*18b0*/  STG.E.128 desc[UR6][R16.64], R32 ;  /* 0x0000002010007986 */ /* 0x000fe2000c101d06 */
[----:B------:R-:W-:Y:S05]  /*18c0*/  EXIT ;  /* 0x000000000000794d */ /* 0x000fea0003800000 */
.L_x_1:
[----:B------:R-:W-:-:S00]  /*18d0*/  BRA `(.L_x_1) ;  /* 0xfffffffc00fc7947 */ /* 0x000fc0000383ffff */
[----:B------:R-:W-:-:S00]  /*18e0*/  NOP ;  /* 0x0000000000007918 */ /* 0x000fc00000000000 */
        /* <DEDUP_REMOVED lines=9> */
.L_x_2:


//--------------------- .nv.global.init           --------------------------
	.section	.nv.global.init,"aw",@progbits
.nv.global.init:
	.type		assertFunc_0,@object
	.size		assertFunc_0,(assertMessage_0 - assertFunc_0)
assertFunc_0:
        /*0000*/ 	.byte	0x75, 0x6e, 0x6b, 0x6e, 0x6f, 0x77, 0x6e, 0x00
	.type		assertMessage_0,@object
	.size		assertMessage_0,(assertFile_0 - assertMessage_0)
assertMessage_0:
        /*0008*/ 	.byte	0x69, 0x6e, 0x64, 0x65, 0x78, 0x20, 0x6f, 0x75, 0x74, 0x20, 0x6f, 0x66, 0x20, 0x62, 0x6f, 0x75
        /*0018*/ 	.byte	0x6e, 0x64, 0x73, 0x3a, 0x20, 0x30, 0x20, 0x3c, 0x3d, 0x20, 0x74, 0x6d, 0x70, 0x37, 0x20, 0x3c
        /*0028*/ 	.byte	0x20, 0x31, 0x30, 0x32, 0x34, 0x00
	.type		assertFile_0,@object
	.size		assertFile_0,(.L_1 - assertFile_0)
assertFile_0:
        /*002e*/ 	.byte	0x69, 0x6e, 0x64, 0x75, 0x63, 0x74, 0x6f, 0x72, 0x5f, 0x63, 0x61, 0x63, 0x68, 0x65, 0x2f, 0x68
        /*003e*/ 	.byte	0x7a, 0x2f, 0x63, 0x68, 0x7a, 0x33, 0x73, 0x34, 0x6b, 0x68, 0x67, 0x7a, 0x76, 0x33, 0x68, 0x71
        /*004e*/ 	.byte	0x66, 0x6c, 0x6b, 0x68, 0x73, 0x66, 0x64, 0x32, 0x6f, 0x79, 0x67, 0x71, 0x7a, 0x68, 0x79, 0x71
        /*005e*/ 	.byte	0x68, 0x61, 0x32, 0x67, 0x33, 0x33, 0x71, 0x37, 0x32, 0x6b, 0x67, 0x72, 0x66, 0x73, 0x37, 0x78
        /*006e*/ 	.byte	0x77, 0x7a, 0x64, 0x77, 0x34, 0x6c, 0x2e, 0x70, 0x79, 0x00
.L_1:


//--------------------- .nv.shared.triton_poi_fused_add_embedding_permute_sub_11 --------------------------
	.section	.nv.shared.triton_poi_fused_add_embedding_permute_sub_11,"aw",@nobits
	.sectionflags	@""
	.align	16
	.zero		1024


//--------------------- .nv.constant0.triton_poi_fused_add_embedding_permute_sub_11 --------------------------
	.section	.nv.constant0.triton_poi_fused_add_embedding_permute_sub_11,"a",@progbits
	.sectionflags	@""
	.align	4
.nv.constant0.triton_poi_fused_add_embedding_permute_sub_11:
	.zero		576


//--------------------- SYMBOLS --------------------------

	.type		__assertfail,@function
